	.headerflags	@"EF_CUDA_TEXMODE_UNIFIED EF_CUDA_64BIT_ADDRESS EF_CUDA_ACCELERATORS EF_CUDA_SM90 EF_CUDA_VIRTUAL_SM(EF_CUDA_SM90)"
	.elftype	@"ET_EXEC"


//--------------------- .nv.info                  --------------------------
	.section	.nv.info,"",@"SHT_CUDA_INFO"
	.align	4


	//----- nvinfo : EIATTR_REGCOUNT
	.align		4
        /*0000*/ 	.byte	0x04, 0x2f
        /*0002*/ 	.short	(.L_3 - .L_2)
	.align		4
.L_2:
        /*0004*/ 	.word	index@(triton_poi_fused__native_batch_norm_legit_no_training_relu_57)
        /*0008*/ 	.word	0x00000011


	//----- nvinfo : EIATTR_MIN_STACK_SIZE
	.align		4
.L_3:
        /*000c*/ 	.byte	0x04, 0x12
        /*000e*/ 	.short	(.L_5 - .L_4)
	.align		4
.L_4:
        /*0010*/ 	.word	index@(triton_poi_fused__native_batch_norm_legit_no_training_relu_57)
        /*0014*/ 	.word	0x00000000


	//----- nvinfo : EIATTR_FRAME_SIZE
	.align		4
.L_5:
        /*0018*/ 	.byte	0x04, 0x11
        /*001a*/ 	.short	(.L_7 - .L_6)
	.align		4
.L_6:
        /*001c*/ 	.word	index@(triton_poi_fused__native_batch_norm_legit_no_training_relu_57)
        /*0020*/ 	.word	0x00000000


	//----- nvinfo : EIATTR_MIN_STACK_SIZE
	.align		4
.L_7:
        /*0024*/ 	.byte	0x04, 0x12
        /*0026*/ 	.short	(.L_9 - .L_8)
	.align		4
.L_8:
        /*0028*/ 	.word	index@(triton_poi_fused__native_batch_norm_legit_no_training_relu_57)
        /*002c*/ 	.word	0x00000000
.L_9:


//--------------------- .nv.info.triton_poi_fused__native_batch_norm_legit_no_training_relu_57 --------------------------
	.section	.nv.info.triton_poi_fused__native_batch_norm_legit_no_training_relu_57,"",@"SHT_CUDA_INFO"
	.sectionflags	@""
	.align	4


	//----- nvinfo : EIATTR_CUDA_API_VERSION
	.align		4
        /*0000*/ 	.byte	0x04, 0x37
        /*0002*/ 	.short	(.L_11 - .L_10)
.L_10:
        /*0004*/ 	.word	0x0000007c


	//----- nvinfo : EIATTR_KPARAM_INFO
	.align		4
.L_11:
        /*0008*/ 	.byte	0x04, 0x17
        /*000a*/ 	.short	(.L_13 - .L_12)
.L_12:
        /*000c*/ 	.word	0x00000000
        /*0010*/ 	.short	0x0006
        /*0012*/ 	.short	0x0030
        /*0014*/ 	.byte	0x00, 0xf0, 0x11, 0x00


	//----- nvinfo : EIATTR_KPARAM_INFO
	.align		4
.L_13:
        /*0018*/ 	.byte	0x04, 0x17
        /*001a*/ 	.short	(.L_15 - .L_14)
.L_14:
        /*001c*/ 	.word	0x00000000
        /*0020*/ 	.short	0x0005
        /*0022*/ 	.short	0x0028
        /*0024*/ 	.byte	0x00, 0xf4, 0x21, 0x00


	//----- nvinfo : EIATTR_KPARAM_INFO
	.align		4
.L_15:
        /*0028*/ 	.byte	0x04, 0x17
        /*002a*/ 	.short	(.L_17 - .L_16)
.L_16:
        /*002c*/ 	.word	0x00000000
        /*0030*/ 	.short	0x0004
        /*0032*/ 	.short	0x0020
        /*0034*/ 	.byte	0x00, 0xf4, 0x21, 0x00


	//----- nvinfo : EIATTR_KPARAM_INFO
	.align		4
.L_17:
        /*0038*/ 	.byte	0x04, 0x17
        /*003a*/ 	.short	(.L_19 - .L_18)
.L_18:
        /*003c*/ 	.word	0x00000000
        /*0040*/ 	.short	0x0003
        /*0042*/ 	.short	0x0018
        /*0044*/ 	.byte	0x00, 0xf4, 0x21, 0x00


	//----- nvinfo : EIATTR_KPARAM_INFO
	.align		4
.L_19:
        /*0048*/ 	.byte	0x04, 0x17
        /*004a*/ 	.short	(.L_21 - .L_20)
.L_20:
        /*004c*/ 	.word	0x00000000
        /*0050*/ 	.short	0x0002
        /*0052*/ 	.short	0x0010
        /*0054*/ 	.byte	0x00, 0xf4, 0x21, 0x00


	//----- nvinfo : EIATTR_KPARAM_INFO
	.align		4
.L_21:
        /*0058*/ 	.byte	0x04, 0x17
        /*005a*/ 	.short	(.L_23 - .L_22)
.L_22:
        /*005c*/ 	.word	0x00000000
        /*0060*/ 	.short	0x0001
        /*0062*/ 	.short	0x0008
        /*0064*/ 	.byte	0x00, 0xf4, 0x21, 0x00


	//----- nvinfo : EIATTR_KPARAM_INFO
	.align		4
.L_23:
        /*0068*/ 	.byte	0x04, 0x17
        /*006a*/ 	.short	(.L_25 - .L_24)
.L_24:
        /*006c*/ 	.word	0x00000000
        /*0070*/ 	.short	0x0000
        /*0072*/ 	.short	0x0000
        /*0074*/ 	.byte	0x00, 0xf4, 0x21, 0x00


	//----- nvinfo : EIATTR_SPARSE_MMA_MASK
	.align		4
.L_25:
        /*0078*/ 	.byte	0x03, 0x50
        /*007a*/ 	.short	0x0000


	//----- nvinfo : EIATTR_MAXREG_COUNT
	.align		4
        /*007c*/ 	.byte	0x03, 0x1b
        /*007e*/ 	.short	0x00ff


	//----- nvinfo : EIATTR_EXIT_INSTR_OFFSETS
	.align		4
        /*0080*/ 	.byte	0x04, 0x1c
        /*0082*/ 	.short	(.L_27 - .L_26)


	//   ....[0]....
.L_26:
        /*0084*/ 	.word	0x00000360


	//----- nvinfo : EIATTR_REQNTID
	.align		4
.L_27:
        /*0088*/ 	.byte	0x04, 0x10
        /*008a*/ 	.short	(.L_29 - .L_28)
.L_28:
        /*008c*/ 	.word	0x00000080
        /*0090*/ 	.word	0x00000001
        /*0094*/ 	.word	0x00000001


	//----- nvinfo : EIATTR_CBANK_PARAM_SIZE
	.align		4
.L_29:
        /*0098*/ 	.byte	0x03, 0x19
        /*009a*/ 	.short	0x0034


	//----- nvinfo : EIATTR_PARAM_CBANK
	.align		4
        /*009c*/ 	.byte	0x04, 0x0a
        /*009e*/ 	.short	(.L_31 - .L_30)
	.align		4
.L_30:
        /*00a0*/ 	.word	index@(.nv.constant0.triton_poi_fused__native_batch_norm_legit_no_training_relu_57)
        /*00a4*/ 	.short	0x0210
        /*00a6*/ 	.short	0x0034


	//----- nvinfo : EIATTR_SW_WAR
	.align		4
.L_31:
        /*00a8*/ 	.byte	0x04, 0x36
        /*00aa*/ 	.short	(.L_33 - .L_32)
.L_32:
        /*00ac*/ 	.word	0x00000008
.L_33:


//--------------------- .nv.callgraph             --------------------------
	.section	.nv.callgraph,"",@"SHT_CUDA_CALLGRAPH"
	.align	4
	.sectionentsize	8
	.align		4
        /*0000*/ 	.word	0x00000000
	.align		4
        /*0004*/ 	.word	0xffffffff
	.align		4
        /*0008*/ 	.word	0x00000000
	.align		4
        /*000c*/ 	.word	0xfffffffe
	.align		4
        /*0010*/ 	.word	0x00000000
	.align		4
        /*0014*/ 	.word	0xfffffffd
	.align		4
        /*0018*/ 	.word	0x00000000
	.align		4
        /*001c*/ 	.word	0xfffffffc


//--------------------- .nv.constant4             --------------------------
	.section	.nv.constant4,"a",@progbits
	.align	8
	.align		8
.nv.constant4:
        /*0000*/ 	.dword	_$_str
	.align		8
        /*0008*/ 	.dword	_$_str_$_2


//--------------------- .text.triton_poi_fused__native_batch_norm_legit_no_training_relu_57 --------------------------
	.section	.text.triton_poi_fused__native_batch_norm_legit_no_training_relu_57,"ax",@progbits
	.align	128
        .global         triton_poi_fused__native_batch_norm_legit_no_training_relu_57
        .type           triton_poi_fused__native_batch_norm_legit_no_training_relu_57,@function
        .size           triton_poi_fused__native_batch_norm_legit_no_training_relu_57,(.L_x_1 - triton_poi_fused__native_batch_norm_legit_no_training_relu_57)
        .other          triton_poi_fused__native_batch_norm_legit_no_training_relu_57,@"STO_CUDA_ENTRY STV_DEFAULT"
triton_poi_fused__native_batch_norm_legit_no_training_relu_57:
.text.triton_poi_fused__native_batch_norm_legit_no_training_relu_57:
[----:B------:R-:W-:Y:S01]  /*0000*/  LDC R1, c[0x0][0x28] ;  /* 0x00000a00ff017b82 */ /* 0x000fe20000000800 */
[----:B------:R-:W1:Y:S07]  /*0010*/  S2R R0, SR_TID.X ;  /* 0x0000000000007919 */ /* 0x000e6e0000002100 */
[----:B------:R-:W2:Y:S01]  /*0020*/  LDC.64 R6, c[0x0][0x220] ;  /* 0x00008800ff067b82 */ /* 0x000ea20000000a00 */
[----:B------:R-:W-:Y:S01]  /*0030*/  ULDC.64 UR4, c[0x0][0x208] ;  /* 0x0000820000047ab9 */ /* 0x000fe20000000a00 */
[----:B------:R-:W3:Y:S06]  /*0040*/  S2R R5, SR_CTAID.X ;  /* 0x0000000000057919 */ /* 0x000eec0000002500 */
[----:B------:R-:W4:Y:S08]  /*0050*/  LDC.64 R8, c[0x0][0x228] ;  /* 0x00008a00ff087b82 */ /* 0x000f300000000a00 */
[----:B------:R-:W5:Y:S01]  /*0060*/  LDC.64 R10, c[0x0][0x230] ;  /* 0x00008c00ff0a7b82 */ /* 0x000f620000000a00 */
[----:B-1----:R-:W-:-:S02]  /*0070*/  SHF.L.U32 R0, R0, 0x1, RZ ;  /* 0x0000000100007819 */ /* 0x002fc400000006ff */
[----:B---3--:R-:W-:Y:S02]  /*0080*/  SHF.R.S32.HI R3, RZ, 0x17, R5 ;  /* 0x00000017ff037819 */ /* 0x008fe40000011405 */
[----:B------:R-:W-:Y:S02]  /*0090*/  LOP3.LUT R0, R0, 0xfe, RZ, 0xc0, !PT ;  /* 0x000000fe00007812 */ /* 0x000fe400078ec0ff */
[----:B------:R-:W-:Y:S02]  /*00a0*/  SGXT R3, R3, 0x1 ;  /* 0x000000010303781a */ /* 0x000fe40000000200 */
[----:B------:R-:W-:-:S04]  /*00b0*/  LEA R0, R5, R0, 0x8 ;  /* 0x0000000005007211 */ /* 0x000fc800078e40ff */
[----:B------:R-:W-:-:S04]  /*00c0*/  LEA.HI R3, R3, R0, RZ, 0x8 ;  /* 0x0000000003037211 */ /* 0x000fc800078f40ff */
[----:B------:R-:W-:-:S05]  /*00d0*/  SHF.R.S32.HI R3, RZ, 0x8, R3 ;  /* 0x00000008ff037819 */ /* 0x000fca0000011403 */
[----:B------:R-:W-:-:S05]  /*00e0*/  IMAD.HI R2, R3, 0x2aaaaaab, RZ ;  /* 0x2aaaaaab03027827 */ /* 0x000fca00078e02ff */
[----:B------:R-:W-:-:S04]  /*00f0*/  SHF.R.U32.HI R5, RZ, 0x1f, R2 ;  /* 0x0000001fff057819 */ /* 0x000fc80000011602 */
[----:B------:R-:W-:Y:S02]  /*0100*/  LEA.HI R2, R2, R5, RZ, 0x1d ;  /* 0x0000000502027211 */ /* 0x000fe400078fe8ff */
[----:B------:R-:W1:Y:S03]  /*0110*/  LDC.64 R4, c[0x0][0x218] ;  /* 0x00008600ff047b82 */ /* 0x000e660000000a00 */
[----:B------:R-:W-:-:S04]  /*0120*/  IMAD R13, R2, -0x30, R3 ;  /* 0xffffffd0020d7824 */ /* 0x000fc800078e0203 */
[C---:B--2---:R-:W-:Y:S01]  /*0130*/  IMAD.WIDE R6, R13.reuse, 0x4, R6 ;  /* 0x000000040d067825 */ /* 0x044fe200078e0206 */
[----:B------:R-:W2:Y:S05]  /*0140*/  LDC.64 R2, c[0x0][0x210] ;  /* 0x00008400ff027b82 */ /* 0x000eaa0000000a00 */
[----:B------:R-:W3:Y:S01]  /*0150*/  LDG.E.EL R6, desc[UR4][R6.64] ;  /* 0x0000000406067981 */ /* 0x000ee2000c2e1900 */
[----:B----4-:R-:W-:-:S04]  /*0160*/  IMAD.WIDE R8, R13, 0x4, R8 ;  /* 0x000000040d087825 */ /* 0x010fc800078e0208 */
[C---:B-----5:R-:W-:Y:S02]  /*0170*/  IMAD.WIDE R10, R13.reuse, 0x4, R10 ;  /* 0x000000040d0a7825 */ /* 0x060fe400078e020a */
[----:B------:R-:W4:Y:S02]  /*0180*/  LDG.E.EL R8, desc[UR4][R8.64] ;  /* 0x0000000408087981 */ /* 0x000f24000c2e1900 */
[----:B-1----:R-:W-:Y:S02]  /*0190*/  IMAD.WIDE R4, R13, 0x4, R4 ;  /* 0x000000040d047825 */ /* 0x002fe400078e0204 */
[----:B------:R-:W4:Y:S04]  /*01a0*/  LDG.E.EL R11, desc[UR4][R10.64] ;  /* 0x000000040a0b7981 */ /* 0x000f28000c2e1900 */
[----:B------:R1:W5:Y:S01]  /*01b0*/  LDG.E.EL R12, desc[UR4][R4.64] ;  /* 0x00000004040c7981 */ /* 0x000362000c2e1900 */
[----:B--2---:R-:W-:-:S06]  /*01c0*/  IMAD.WIDE R2, R0, 0x4, R2 ;  /* 0x0000000400027825 */ /* 0x004fcc00078e0202 */
[----:B------:R-:W5:Y:S01]  /*01d0*/  LDG.E.64 R2, desc[UR4][R2.64] ;  /* 0x0000000402027981 */ /* 0x000f62000c1e1b00 */
[----:B------:R-:W-:Y:S01]  /*01e0*/  HFMA2.MMA R14, -RZ, RZ, 1.625, 0 ;  /* 0x3e800000ff0e7435 */ /* 0x000fe200000001ff */
[----:B-1----:R-:W1:Y:S02]  /*01f0*/  LDC.64 R4, c[0x0][0x238] ;  /* 0x00008e00ff047b82 */ /* 0x002e640000000a00 */
[----:B-1----:R-:W-:-:S04]  /*0200*/  IMAD.WIDE R4, R0, 0x4, R4 ;  /* 0x0000000400047825 */ /* 0x002fc800078e0204 */
[----:B---3--:R-:W-:-:S04]  /*0210*/  FADD R6, R6, 9.9999997473787516356e-06 ;  /* 0x3727c5ac06067421 */ /* 0x008fc80000000000 */
[----:B------:R-:W1:Y:S02]  /*0220*/  MUFU.SQRT R7, R6 ;  /* 0x0000000600077308 */ /* 0x000e640000002000 */
[C---:B-1----:R-:W-:Y:S02]  /*0230*/  FSETP.GT.AND P0, PT, R7.reuse, 8.50705917302346158658e+37, PT ;  /* 0x7e8000000700780b */ /* 0x042fe40003f04000 */
[----:B------:R-:W-:-:S11]  /*0240*/  FSETP.GEU.AND P1, PT, R7, 1.175494350822287508e-38, PT ;  /* 0x008000000700780b */ /* 0x000fd60003f2e000 */
[----:B------:R-:W-:-:S04]  /*0250*/  @P0 FMUL R7, R7, 0.25 ;  /* 0x3e80000007070820 */ /* 0x000fc80000400000 */
[----:B------:R-:W-:-:S06]  /*0260*/  @!P1 FMUL R7, R7, 16777216 ;  /* 0x4b80000007079820 */ /* 0x000fcc0000400000 */
[----:B------:R-:W1:Y:S01]  /*0270*/  MUFU.RCP R7, R7 ;  /* 0x0000000700077308 */ /* 0x000e620000001000 */
[----:B------:R-:W-:Y:S01]  /*0280*/  FSEL R14, R14, 1, P0 ;  /* 0x3f8000000e0e7808 */ /* 0x000fe20000000000 */
[----:B-----5:R-:W-:-:S04]  /*0290*/  FADD R2, R2, -R12 ;  /* 0x8000000c02027221 */ /* 0x020fc80000000000 */
[----:B------:R-:W-:Y:S01]  /*02a0*/  @!P1 FMUL R14, R14, 16777216 ;  /* 0x4b8000000e0e9820 */ /* 0x000fe20000400000 */
[----:B------:R-:W-:-:S03]  /*02b0*/  FADD R3, R3, -R12 ;  /* 0x8000000c03037221 */ /* 0x000fc60000000000 */
[----:B-1----:R-:W-:-:S04]  /*02c0*/  FMUL R14, R7, R14 ;  /* 0x0000000e070e7220 */ /* 0x002fc80000400000 */
[-C--:B------:R-:W-:Y:S01]  /*02d0*/  FMUL R2, R2, R14.reuse ;  /* 0x0000000e02027220 */ /* 0x080fe20000400000 */
[----:B------:R-:W-:-:S03]  /*02e0*/  FMUL R14, R3, R14 ;  /* 0x0000000e030e7220 */ /* 0x000fc60000400000 */
[C-C-:B----4-:R-:W-:Y:S01]  /*02f0*/  FFMA R2, R8.reuse, R2, R11.reuse ;  /* 0x0000000208027223 */ /* 0x150fe2000000000b */
[----:B------:R-:W-:-:S04]  /*0300*/  FFMA R14, R8, R14, R11 ;  /* 0x0000000e080e7223 */ /* 0x000fc8000000000b */
[----:B------:R-:W-:Y:S02]  /*0310*/  FSETP.GEU.AND P0, PT, R2, RZ, PT ;  /* 0x000000ff0200720b */ /* 0x000fe40003f0e000 */
[----:B------:R-:W-:Y:S02]  /*0320*/  FSETP.GEU.AND P1, PT, R14, RZ, PT ;  /* 0x000000ff0e00720b */ /* 0x000fe40003f2e000 */
[----:B------:R-:W-:Y:S02]  /*0330*/  FSEL R2, R2, RZ, P0 ;  /* 0x000000ff02027208 */ /* 0x000fe40000000000 */
[----:B------:R-:W-:-:S05]  /*0340*/  FSEL R3, R14, RZ, P1 ;  /* 0x000000ff0e037208 */ /* 0x000fca0000800000 */
[----:B------:R-:W-:Y:S01]  /*0350*/  STG.E.64 desc[UR4][R4.64], R2 ;  /* 0x0000000204007986 */ /* 0x000fe2000c101b04 */
[----:B------:R-:W-:Y:S05]  /*0360*/  EXIT ;  /* 0x000000000000794d */ /* 0x000fea0003800000 */
.L_x_0:
[----:B------:R-:W-:-:S00]  /*0370*/  BRA `(.L_x_0) ;  /* 0xfffffffc00fc7947 */ /* 0x000fc0000383ffff */
[----:B------:R-:W-:-:S00]  /*0380*/  NOP ;  /* 0x0000000000007918 */ /* 0x000fc00000000000 */
[----:B------:R-:W-:-:S00]  /*0390*/  NOP ;  /* 0x0000000000007918 */ /* 0x000fc00000000000 */
[----:B------:R-:W-:-:S00]  /*03a0*/  NOP ;  /* 0x0000000000007918 */ /* 0x000fc00000000000 */
[----:B------:R-:W-:-:S00]  /*03b0*/  NOP ;  /* 0x0000000000007918 */ /* 0x000fc00000000000 */
[----:B------:R-:W-:-:S00]  /*03c0*/  NOP ;  /* 0x0000000000007918 */ /* 0x000fc00000000000 */
[----:B------:R-:W-:-:S00]  /*03d0*/  NOP ;  /* 0x0000000000007918 */ /* 0x000fc00000000000 */
[----:B------:R-:W-:-:S00]  /*03e0*/  NOP ;  /* 0x0000000000007918 */ /* 0x000fc00000000000 */
[----:B------:R-:W-:-:S00]  /*03f0*/  NOP ;  /* 0x0000000000007918 */ /* 0x000fc00000000000 */
.L_x_1:


//--------------------- .nv.global.init           --------------------------
	.section	.nv.global.init,"aw",@progbits
.nv.global.init:
	.type		_$_str,@object
	.size		_$_str,(_$_str_$_2 - _$_str)
_$_str:
        /*0000*/ 	.byte	0x5f, 0x5f, 0x43, 0x55, 0x44, 0x41, 0x5f, 0x46, 0x54, 0x5a, 0x00
	.type		_$_str_$_2,@object
	.size		_$_str_$_2,(.L_1 - _$_str_$_2)
_$_str_$_2:
        /*000b*/ 	.byte	0x5f, 0x5f, 0x43, 0x55, 0x44, 0x41, 0x5f, 0x50, 0x52, 0x45, 0x43, 0x5f, 0x53, 0x51, 0x52, 0x54
        /*001b*/ 	.byte	0x00
.L_1:


//--------------------- .nv.constant0.triton_poi_fused__native_batch_norm_legit_no_training_relu_57 --------------------------
	.section	.nv.constant0.triton_poi_fused__native_batch_norm_legit_no_training_relu_57,"a",@progbits
	.sectionflags	@""
	.align	4
.nv.constant0.triton_poi_fused__native_batch_norm_legit_no_training_relu_57:
	.zero		580
